//
// Generated by NVIDIA NVVM Compiler
//
// Compiler Build ID: CL-36424714
// Cuda compilation tools, release 13.0, V13.0.88
// Based on NVVM 20.0.0
//

.version 9.0
.target sm_100
.address_size 64

	// .globl	_Z4mmulPKdS0_Pdi

.visible .entry _Z4mmulPKdS0_Pdi(
	.param .u64 .ptr .align 1 _Z4mmulPKdS0_Pdi_param_0,
	.param .u64 .ptr .align 1 _Z4mmulPKdS0_Pdi_param_1,
	.param .u64 .ptr .align 1 _Z4mmulPKdS0_Pdi_param_2,
	.param .u32 _Z4mmulPKdS0_Pdi_param_3
)
{
	.reg .pred 	%p<10>;
	.reg .b32 	%r<76>;
	.reg .b64 	%rd<55>;
	.reg .b64 	%fd<67>;

	ld.param.u64 	%rd7, [_Z4mmulPKdS0_Pdi_param_0];
	ld.param.u64 	%rd8, [_Z4mmulPKdS0_Pdi_param_1];
	ld.param.u32 	%r43, [_Z4mmulPKdS0_Pdi_param_3];
	cvta.to.global.u64 	%rd1, %rd8;
	cvta.to.global.u64 	%rd2, %rd7;
	mov.u32 	%r44, %ntid.x;
	mov.u32 	%r45, %ctaid.x;
	mov.u32 	%r46, %tid.x;
	mad.lo.s32 	%r1, %r44, %r45, %r46;
	mov.u32 	%r2, %ntid.y;
	mov.u32 	%r3, %ctaid.y;
	mul.lo.s32 	%r4, %r2, %r3;
	mov.u32 	%r5, %tid.y;
	add.s32 	%r6, %r4, %r5;
	max.s32 	%r47, %r6, %r1;
	setp.ge.s32 	%p1, %r47, %r43;
	@%p1 bra 	$L__BB0_13;
	mul.lo.s32 	%r7, %r43, %r1;
	and.b32  	%r8, %r43, 7;
	setp.lt.u32 	%p2, %r43, 8;
	mov.f64 	%fd66, 0d0000000000000000;
	mov.b32 	%r74, 0;
	@%p2 bra 	$L__BB0_4;
	and.b32  	%r74, %r43, 2147483640;
	neg.s32 	%r72, %r74;
	mul.wide.u32 	%rd9, %r2, %r3;
	cvt.u64.u32 	%rd10, %r5;
	add.s64 	%rd11, %rd9, %rd10;
	shl.b64 	%rd12, %rd11, 3;
	add.s64 	%rd54, %rd2, %rd12;
	shl.b32 	%r11, %r43, 3;
	mad.lo.s32 	%r71, %r43, 7, %r6;
	mad.lo.s32 	%r70, %r43, 6, %r6;
	mad.lo.s32 	%r69, %r43, 5, %r6;
	shl.b32 	%r49, %r43, 2;
	add.s32 	%r68, %r6, %r49;
	mad.lo.s32 	%r67, %r43, 3, %r6;
	shl.b32 	%r50, %r43, 1;
	add.s32 	%r66, %r6, %r50;
	add.s32 	%r51, %r5, %r43;
	add.s32 	%r64, %r51, %r4;
	mov.f64 	%fd66, 0d0000000000000000;
	mul.wide.u32 	%rd29, %r11, 8;
	mov.u32 	%r65, %r7;
$L__BB0_3:
	.pragma "nounroll";
	mul.wide.s32 	%rd13, %r65, 8;
	add.s64 	%rd14, %rd1, %rd13;
	ld.global.f64 	%fd16, [%rd54];
	ld.global.f64 	%fd17, [%rd14];
	fma.rn.f64 	%fd18, %fd16, %fd17, %fd66;
	mul.wide.u32 	%rd15, %r64, 8;
	add.s64 	%rd16, %rd2, %rd15;
	ld.global.f64 	%fd19, [%rd16];
	ld.global.f64 	%fd20, [%rd14+8];
	fma.rn.f64 	%fd21, %fd19, %fd20, %fd18;
	mul.wide.u32 	%rd17, %r66, 8;
	add.s64 	%rd18, %rd2, %rd17;
	ld.global.f64 	%fd22, [%rd18];
	ld.global.f64 	%fd23, [%rd14+16];
	fma.rn.f64 	%fd24, %fd22, %fd23, %fd21;
	mul.wide.u32 	%rd19, %r67, 8;
	add.s64 	%rd20, %rd2, %rd19;
	ld.global.f64 	%fd25, [%rd20];
	ld.global.f64 	%fd26, [%rd14+24];
	fma.rn.f64 	%fd27, %fd25, %fd26, %fd24;
	mul.wide.u32 	%rd21, %r68, 8;
	add.s64 	%rd22, %rd2, %rd21;
	ld.global.f64 	%fd28, [%rd22];
	ld.global.f64 	%fd29, [%rd14+32];
	fma.rn.f64 	%fd30, %fd28, %fd29, %fd27;
	mul.wide.u32 	%rd23, %r69, 8;
	add.s64 	%rd24, %rd2, %rd23;
	ld.global.f64 	%fd31, [%rd24];
	ld.global.f64 	%fd32, [%rd14+40];
	fma.rn.f64 	%fd33, %fd31, %fd32, %fd30;
	mul.wide.u32 	%rd25, %r70, 8;
	add.s64 	%rd26, %rd2, %rd25;
	ld.global.f64 	%fd34, [%rd26];
	ld.global.f64 	%fd35, [%rd14+48];
	fma.rn.f64 	%fd36, %fd34, %fd35, %fd33;
	mul.wide.u32 	%rd27, %r71, 8;
	add.s64 	%rd28, %rd2, %rd27;
	ld.global.f64 	%fd37, [%rd28];
	ld.global.f64 	%fd38, [%rd14+56];
	fma.rn.f64 	%fd66, %fd37, %fd38, %fd36;
	add.s32 	%r72, %r72, 8;
	add.s64 	%rd54, %rd54, %rd29;
	add.s32 	%r71, %r71, %r11;
	add.s32 	%r70, %r70, %r11;
	add.s32 	%r69, %r69, %r11;
	add.s32 	%r68, %r68, %r11;
	add.s32 	%r67, %r67, %r11;
	add.s32 	%r66, %r66, %r11;
	add.s32 	%r65, %r65, 8;
	add.s32 	%r64, %r64, %r11;
	setp.ne.s32 	%p3, %r72, 0;
	@%p3 bra 	$L__BB0_3;
$L__BB0_4:
	setp.eq.s32 	%p4, %r8, 0;
	@%p4 bra 	$L__BB0_12;
	and.b32  	%r38, %r43, 3;
	setp.lt.u32 	%p5, %r8, 4;
	@%p5 bra 	$L__BB0_7;
	mad.lo.s32 	%r52, %r74, %r43, %r6;
	mul.wide.u32 	%rd30, %r52, 8;
	add.s64 	%rd31, %rd2, %rd30;
	ld.global.f64 	%fd40, [%rd31];
	add.s32 	%r53, %r74, %r7;
	mul.wide.s32 	%rd32, %r53, 8;
	add.s64 	%rd33, %rd1, %rd32;
	ld.global.f64 	%fd41, [%rd33];
	fma.rn.f64 	%fd42, %fd40, %fd41, %fd66;
	add.s32 	%r54, %r52, %r43;
	mul.wide.u32 	%rd34, %r54, 8;
	add.s64 	%rd35, %rd2, %rd34;
	ld.global.f64 	%fd43, [%rd35];
	ld.global.f64 	%fd44, [%rd33+8];
	fma.rn.f64 	%fd45, %fd43, %fd44, %fd42;
	add.s32 	%r55, %r54, %r43;
	mul.wide.u32 	%rd36, %r55, 8;
	add.s64 	%rd37, %rd2, %rd36;
	ld.global.f64 	%fd46, [%rd37];
	ld.global.f64 	%fd47, [%rd33+16];
	fma.rn.f64 	%fd48, %fd46, %fd47, %fd45;
	add.s32 	%r56, %r55, %r43;
	mul.wide.u32 	%rd38, %r56, 8;
	add.s64 	%rd39, %rd2, %rd38;
	ld.global.f64 	%fd49, [%rd39];
	ld.global.f64 	%fd50, [%rd33+24];
	fma.rn.f64 	%fd66, %fd49, %fd50, %fd48;
	add.s32 	%r74, %r74, 4;
$L__BB0_7:
	setp.eq.s32 	%p6, %r38, 0;
	@%p6 bra 	$L__BB0_12;
	setp.eq.s32 	%p7, %r38, 1;
	@%p7 bra 	$L__BB0_10;
	mad.lo.s32 	%r57, %r74, %r43, %r6;
	mul.wide.u32 	%rd40, %r57, 8;
	add.s64 	%rd41, %rd2, %rd40;
	ld.global.f64 	%fd52, [%rd41];
	add.s32 	%r58, %r74, %r7;
	mul.wide.s32 	%rd42, %r58, 8;
	add.s64 	%rd43, %rd1, %rd42;
	ld.global.f64 	%fd53, [%rd43];
	fma.rn.f64 	%fd54, %fd52, %fd53, %fd66;
	add.s32 	%r59, %r57, %r43;
	mul.wide.u32 	%rd44, %r59, 8;
	add.s64 	%rd45, %rd2, %rd44;
	ld.global.f64 	%fd55, [%rd45];
	ld.global.f64 	%fd56, [%rd43+8];
	fma.rn.f64 	%fd66, %fd55, %fd56, %fd54;
	add.s32 	%r74, %r74, 2;
$L__BB0_10:
	and.b32  	%r60, %r43, 1;
	setp.eq.b32 	%p8, %r60, 1;
	not.pred 	%p9, %p8;
	@%p9 bra 	$L__BB0_12;
	mad.lo.s32 	%r61, %r74, %r43, %r6;
	mul.wide.u32 	%rd46, %r61, 8;
	add.s64 	%rd47, %rd2, %rd46;
	ld.global.f64 	%fd57, [%rd47];
	add.s32 	%r62, %r74, %r7;
	mul.wide.s32 	%rd48, %r62, 8;
	add.s64 	%rd49, %rd1, %rd48;
	ld.global.f64 	%fd58, [%rd49];
	fma.rn.f64 	%fd66, %fd57, %fd58, %fd66;
$L__BB0_12:
	ld.param.u64 	%rd53, [_Z4mmulPKdS0_Pdi_param_2];
	mad.lo.s32 	%r63, %r43, %r6, %r1;
	cvta.to.global.u64 	%rd50, %rd53;
	mul.wide.s32 	%rd51, %r63, 8;
	add.s64 	%rd52, %rd50, %rd51;
	st.global.f64 	[%rd52], %fd66;
$L__BB0_13:
	ret;

}


// ===== COMPILED SASS (sm_100) =====

	.target	sm_100

	.elftype	@"ET_EXEC"


//--------------------- .note.nv.tkinfo           --------------------------
	.section	.note.nv.tkinfo,"",@"SHT_NOTE"
	.sectionflags	@"SHF_NOTE_NV_TKINFO"
	.tkinfo
        /*0018*/ 	.word	0x00000002
        /*0030*/ 	.string	""
        /*0030*/ 	.string	"ptxas"
        /*0030*/ 	.string	"Cuda compilation tools, release 13.0, V13.0.88"
        /*0030*/ 	.string	"Build cuda_13.0.r13.0/compiler.36424714_0"
        /*0030*/ 	.string	"-arch sm_100 -m 64 "



//--------------------- .note.nv.cuinfo           --------------------------
	.section	.note.nv.cuinfo,"",@"SHT_NOTE"
	.sectionflags	@"SHF_NOTE_NV_CUINFO"
        /*0018*/ 	.short	0x0002
        /*001a*/ 	.short	0x0064
        /*001c*/ 	.short	0x0082
	.zero		2


//--------------------- .nv.info                  --------------------------
	.section	.nv.info,"",@"SHT_CUDA_INFO"
	.align	4


	//----- nvinfo : EIATTR_REGCOUNT
	.align		4
        /*0000*/ 	.byte	0x04, 0x2f
        /*0002*/ 	.short	(.L_1 - .L_0)
	.align		4
.L_0:
        /*0004*/ 	.word	index@(_Z4mmulPKdS0_Pdi)
        /*0008*/ 	.word	0x00000028


	//----- nvinfo : EIATTR_FRAME_SIZE
	.align		4
.L_1:
        /*000c*/ 	.byte	0x04, 0x11
        /*000e*/ 	.short	(.L_3 - .L_2)
	.align		4
.L_2:
        /*0010*/ 	.word	index@(_Z4mmulPKdS0_Pdi)
        /*0014*/ 	.word	0x00000000


	//----- nvinfo : EIATTR_MIN_STACK_SIZE
	.align		4
.L_3:
        /*0018*/ 	.byte	0x04, 0x12
        /*001a*/ 	.short	(.L_5 - .L_4)
	.align		4
.L_4:
        /*001c*/ 	.word	index@(_Z4mmulPKdS0_Pdi)
        /*0020*/ 	.word	0x00000000
.L_5:


//--------------------- .nv.compat                --------------------------
	.section	.nv.compat,"",@"SHT_CUDA_COMPAT_INFO"
	.align	4
        /*0000*/ 	.byte	0x02, 0x09, 0x00, 0x00, 0x02, 0x02, 0x01, 0x00, 0x02, 0x05, 0x05, 0x00, 0x03, 0x07, 0x01, 0x01
        /*0010*/ 	.byte	0x02, 0x03, 0x00, 0x00, 0x02, 0x06, 0x01, 0x00, 0x04, 0x0b, 0x08, 0x00, 0x01, 0x00, 0x00, 0x00
        /*0020*/ 	.byte	0x00, 0x00, 0x00, 0x00


//--------------------- .nv.info._Z4mmulPKdS0_Pdi --------------------------
	.section	.nv.info._Z4mmulPKdS0_Pdi,"",@"SHT_CUDA_INFO"
	.sectionflags	@""
	.align	4


	//----- nvinfo : EIATTR_CUDA_API_VERSION
	.align		4
        /*0000*/ 	.byte	0x04, 0x37
        /*0002*/ 	.short	(.L_7 - .L_6)
.L_6:
        /*0004*/ 	.word	0x00000082


	//----- nvinfo : EIATTR_KPARAM_INFO
	.align		4
.L_7:
        /*0008*/ 	.byte	0x04, 0x17
        /*000a*/ 	.short	(.L_9 - .L_8)
.L_8:
        /*000c*/ 	.word	0x00000000
        /*0010*/ 	.short	0x0003
        /*0012*/ 	.short	0x0018
        /*0014*/ 	.byte	0x00, 0xf0, 0x11, 0x00


	//----- nvinfo : EIATTR_KPARAM_INFO
	.align		4
.L_9:
        /*0018*/ 	.byte	0x04, 0x17
        /*001a*/ 	.short	(.L_11 - .L_10)
.L_10:
        /*001c*/ 	.word	0x00000000
        /*0020*/ 	.short	0x0002
        /*0022*/ 	.short	0x0010
        /*0024*/ 	.byte	0x00, 0xf5, 0x21, 0x00


	//----- nvinfo : EIATTR_KPARAM_INFO
	.align		4
.L_11:
        /*0028*/ 	.byte	0x04, 0x17
        /*002a*/ 	.short	(.L_13 - .L_12)
.L_12:
        /*002c*/ 	.word	0x00000000
        /*0030*/ 	.short	0x0001
        /*0032*/ 	.short	0x0008
        /*0034*/ 	.byte	0x00, 0xf5, 0x21, 0x00


	//----- nvinfo : EIATTR_KPARAM_INFO
	.align		4
.L_13:
        /*0038*/ 	.byte	0x04, 0x17
        /*003a*/ 	.short	(.L_15 - .L_14)
.L_14:
        /*003c*/ 	.word	0x00000000
        /*0040*/ 	.short	0x0000
        /*0042*/ 	.short	0x0000
        /*0044*/ 	.byte	0x00, 0xf5, 0x21, 0x00


	//----- nvinfo : EIATTR_SPARSE_MMA_MASK
	.align		4
.L_15:
        /*0048*/ 	.byte	0x03, 0x50
        /*004a*/ 	.short	0x0000


	//----- nvinfo : EIATTR_MAXREG_COUNT
	.align		4
        /*004c*/ 	.byte	0x03, 0x1b
        /*004e*/ 	.short	0x00ff


	//----- nvinfo : EIATTR_MERCURY_ISA_VERSION
	.align		4
        /*0050*/ 	.byte	0x03, 0x5f
        /*0052*/ 	.short	0x0101


	//----- nvinfo : EIATTR_VRC_CTA_INIT_COUNT
	.align		4
        /*0054*/ 	.byte	0x02, 0x4a
	.zero		1
	.zero		1


	//----- nvinfo : EIATTR_EXIT_INSTR_OFFSETS
	.align		4
        /*0058*/ 	.byte	0x04, 0x1c
        /*005a*/ 	.short	(.L_17 - .L_16)


	//   ....[0]....
.L_16:
        /*005c*/ 	.word	0x000000d0


	//   ....[1]....
        /*0060*/ 	.word	0x00000930


	//----- nvinfo : EIATTR_CBANK_PARAM_SIZE
	.align		4
.L_17:
        /*0064*/ 	.byte	0x03, 0x19
        /*0066*/ 	.short	0x001c


	//----- nvinfo : EIATTR_PARAM_CBANK
	.align		4
        /*0068*/ 	.byte	0x04, 0x0a
        /*006a*/ 	.short	(.L_19 - .L_18)
	.align		4
.L_18:
        /*006c*/ 	.word	index@(.nv.constant0._Z4mmulPKdS0_Pdi)
        /*0070*/ 	.short	0x0380
        /*0072*/ 	.short	0x001c


	//----- nvinfo : EIATTR_SW_WAR
	.align		4
.L_19:
        /*0074*/ 	.byte	0x04, 0x36
        /*0076*/ 	.short	(.L_21 - .L_20)
.L_20:
        /*0078*/ 	.word	0x00000008
.L_21:


//--------------------- .nv.callgraph             --------------------------
	.section	.nv.callgraph,"",@"SHT_CUDA_CALLGRAPH"
	.align	4
	.sectionentsize	8
	.align		4
        /*0000*/ 	.word	0x00000000
	.align		4
        /*0004*/ 	.word	0xffffffff
	.align		4
        /*0008*/ 	.word	0x00000000
	.align		4
        /*000c*/ 	.word	0xfffffffe
	.align		4
        /*0010*/ 	.word	0x00000000
	.align		4
        /*0014*/ 	.word	0xfffffffd
	.align		4
        /*0018*/ 	.word	0x00000000
	.align		4
        /*001c*/ 	.word	0xfffffffc


//--------------------- .text._Z4mmulPKdS0_Pdi    --------------------------
	.section	.text._Z4mmulPKdS0_Pdi,"ax",@progbits
	.align	128
        .global         _Z4mmulPKdS0_Pdi
        .type           _Z4mmulPKdS0_Pdi,@function
        .size           _Z4mmulPKdS0_Pdi,(.L_x_5 - _Z4mmulPKdS0_Pdi)
        .other          _Z4mmulPKdS0_Pdi,@"STO_CUDA_ENTRY STV_DEFAULT"
_Z4mmulPKdS0_Pdi:
.text._Z4mmulPKdS0_Pdi:
[----:B------:R-:W-:Y:S01]  /*0000*/  LDC R1, c[0x0][0x37c] ;  /* 0x0000df00ff017b82 */ /* 0x000fe20000000800 */
[----:B------:R-:W0:Y:S01]  /*0010*/  S2R R11, SR_CTAID.Y ;  /* 0x00000000000b7919 */ /* 0x000e220000002600 */
[----:B------:R-:W1:Y:S06]  /*0020*/  LDCU UR4, c[0x0][0x360] ;  /* 0x00006c00ff0477ac */ /* 0x000e6c0008000800 */
[----:B------:R-:W2:Y:S01]  /*0030*/  LDC R2, c[0x0][0x398] ;  /* 0x0000e600ff027b82 */ /* 0x000ea20000000800 */
[----:B------:R-:W1:Y:S01]  /*0040*/  S2R R3, SR_CTAID.X ;  /* 0x0000000000037919 */ /* 0x000e620000002500 */
[----:B------:R-:W0:Y:S01]  /*0050*/  LDCU UR5, c[0x0][0x364] ;  /* 0x00006c80ff0577ac */ /* 0x000e220008000800 */
[----:B------:R-:W1:Y:S01]  /*0060*/  S2R R0, SR_TID.X ;  /* 0x0000000000007919 */ /* 0x000e620000002100 */
[----:B------:R-:W3:Y:S01]  /*0070*/  S2R R8, SR_TID.Y ;  /* 0x0000000000087919 */ /* 0x000ee20000002200 */
[----:B0-----:R-:W-:-:S02]  /*0080*/  IMAD R33, R11, UR5, RZ ;  /* 0x000000050b217c24 */ /* 0x001fc4000f8e02ff */
[----:B-1----:R-:W-:-:S03]  /*0090*/  IMAD R3, R3, UR4, R0 ;  /* 0x0000000403037c24 */ /* 0x002fc6000f8e0200 */
[----:B---3--:R-:W-:-:S04]  /*00a0*/  IADD3 R5, PT, PT, R33, R8, RZ ;  /* 0x0000000821057210 */ /* 0x008fc80007ffe0ff */
[----:B------:R-:W-:-:S04]  /*00b0*/  VIMNMX R7, PT, PT, R3, R5, !PT ;  /* 0x0000000503077248 */ /* 0x000fc80007fe0100 */
[----:B--2---:R-:W-:-:S13]  /*00c0*/  ISETP.GE.AND P0, PT, R7, R2, PT ;  /* 0x000000020700720c */ /* 0x004fda0003f06270 */
[----:B------:R-:W-:Y:S05]  /*00d0*/  @P0 EXIT ;  /* 0x000000000000094d */ /* 0x000fea0003800000 */
[C---:B------:R-:W-:Y:S01]  /*00e0*/  ISETP.GE.U32.AND P1, PT, R2.reuse, 0x8, PT ;  /* 0x000000080200780c */ /* 0x040fe20003f26070 */
[----:B------:R-:W0:Y:S01]  /*00f0*/  LDCU.64 UR6, c[0x0][0x358] ;  /* 0x00006b00ff0677ac */ /* 0x000e220008000a00 */
[----:B------:R-:W-:Y:S01]  /*0100*/  LOP3.LUT R4, R2, 0x7, RZ, 0xc0, !PT ;  /* 0x0000000702047812 */ /* 0x000fe200078ec0ff */
[----:B------:R-:W-:Y:S02]  /*0110*/  HFMA2 R7, -RZ, RZ, 0, 0 ;  /* 0x00000000ff077431 */ /* 0x000fe400000001ff */
[----:B------:R-:W-:Y:S01]  /*0120*/  IMAD R6, R3, R2, RZ ;  /* 0x0000000203067224 */ /* 0x000fe200078e02ff */
[----:B------:R-:W-:Y:S02]  /*0130*/  CS2R R28, SRZ ;  /* 0x00000000001c7805 */ /* 0x000fe4000001ff00 */
[----:B------:R-:W-:-:S05]  /*0140*/  ISETP.NE.AND P0, PT, R4, RZ, PT ;  /* 0x000000ff0400720c */ /* 0x000fca0003f05270 */
[----:B------:R-:W-:Y:S08]  /*0150*/  @!P1 BRA `(.L_x_0) ;  /* 0x0000000000fc9947 */ /* 0x000ff00003800000 */
[----:B------:R-:W1:Y:S01]  /*0160*/  LDCU.64 UR8, c[0x0][0x380] ;  /* 0x00007000ff0877ac */ /* 0x000e620008000a00 */
[----:B------:R-:W-:Y:S01]  /*0170*/  MOV R9, RZ ;  /* 0x000000ff00097202 */ /* 0x000fe20000000f00 */
[C-C-:B------:R-:W-:Y:S01]  /*0180*/  IMAD R34, R2.reuse, 0x7, R5.reuse ;  /* 0x0000000702227824 */ /* 0x140fe200078e0205 */
[C---:B------:R-:W-:Y:S01]  /*0190*/  LOP3.LUT R7, R2.reuse, 0x7ffffff8, RZ, 0xc0, !PT ;  /* 0x7ffffff802077812 */ /* 0x040fe200078ec0ff */
[C---:B------:R-:W-:Y:S01]  /*01a0*/  IMAD R31, R2.reuse, 0x3, R5 ;  /* 0x00000003021f7824 */ /* 0x040fe200078e0205 */
[--C-:B------:R-:W-:Y:S01]  /*01b0*/  IADD3 R33, PT, PT, R33, R2, R8.reuse ;  /* 0x0000000221217210 */ /* 0x100fe20007ffe008 */
[----:B------:R-:W-:Y:S01]  /*01c0*/  IMAD.WIDE.U32 R10, R11, UR5, R8 ;  /* 0x000000050b0a7c25 */ /* 0x000fe2000f8e0008 */
[CC--:B------:R-:W-:Y:S02]  /*01d0*/  LEA R30, R2.reuse, R5.reuse, 0x2 ;  /* 0x00000005021e7211 */ /* 0x0c0fe400078e10ff */
[----:B------:R-:W-:Y:S02]  /*01e0*/  CS2R R28, SRZ ;  /* 0x00000000001c7805 */ /* 0x000fe4000001ff00 */
[C---:B------:R-:W-:Y:S01]  /*01f0*/  LEA R32, R2.reuse, R5, 0x1 ;  /* 0x0000000502207211 */ /* 0x040fe200078e08ff */
[----:B------:R-:W-:Y:S01]  /*0200*/  IMAD.SHL.U32 R9, R2, 0x8, RZ ;  /* 0x0000000802097824 */ /* 0x000fe200078e00ff */
[----:B------:R-:W-:Y:S01]  /*0210*/  IADD3 R0, PT, PT, -R7, RZ, RZ ;  /* 0x000000ff07007210 */ /* 0x000fe20007ffe1ff */
[----:B------:R-:W-:Y:S01]  /*0220*/  IMAD.MOV.U32 R8, RZ, RZ, R6 ;  /* 0x000000ffff087224 */ /* 0x000fe200078e0006 */
[----:B-1----:R-:W-:-:S04]  /*0230*/  LEA R14, P1, R10, UR8, 0x3 ;  /* 0x000000080a0e7c11 */ /* 0x002fc8000f8218ff */
[----:B------:R-:W-:Y:S01]  /*0240*/  LEA.HI.X R15, R10, UR9, R11, 0x3, P1 ;  /* 0x000000090a0f7c11 */ /* 0x000fe200088f1c0b */
[C-C-:B------:R-:W-:Y:S02]  /*0250*/  IMAD R10, R2.reuse, 0x6, R5.reuse ;  /* 0x00000006020a7824 */ /* 0x140fe400078e0205 */
[----:B------:R-:W-:-:S07]  /*0260*/  IMAD R11, R2, 0x5, R5 ;  /* 0x00000005020b7824 */ /* 0x000fce00078e0205 */
.L_x_1:
[----:B------:R-:W1:Y:S01]  /*0270*/  LDC.64 R12, c[0x0][0x388] ;  /* 0x0000e200ff0c7b82 */ /* 0x000e620000000a00 */
[----:B0-----:R-:W2:Y:S07]  /*0280*/  LDG.E.64 R16, desc[UR6][R14.64] ;  /* 0x000000060e107981 */ /* 0x001eae000c1e1b00 */
[----:B------:R-:W0:Y:S01]  /*0290*/  LDC.64 R26, c[0x0][0x380] ;  /* 0x0000e000ff1a7b82 */ /* 0x000e220000000a00 */
[----:B-1----:R-:W-:-:S05]  /*02a0*/  IMAD.WIDE R12, R8, 0x8, R12 ;  /* 0x00000008080c7825 */ /* 0x002fca00078e020c */
[----:B------:R-:W2:Y:S01]  /*02b0*/  LDG.E.64 R22, desc[UR6][R12.64] ;  /* 0x000000060c167981 */ /* 0x000ea2000c1e1b00 */
[----:B0-----:R-:W-:-:S03]  /*02c0*/  IMAD.WIDE.U32 R36, R33, 0x8, R26 ;  /* 0x0000000821247825 */ /* 0x001fc600078e001a */
[----:B------:R-:W3:Y:S04]  /*02d0*/  LDG.E.64 R18, desc[UR6][R12.64+0x8] ;  /* 0x000008060c127981 */ /* 0x000ee8000c1e1b00 */
[----:B------:R-:W3:Y:S04]  /*02e0*/  LDG.E.64 R20, desc[UR6][R36.64] ;  /* 0x0000000624147981 */ /* 0x000ee8000c1e1b00 */
[----:B------:R-:W4:Y:S01]  /*02f0*/  LDG.E.64 R24, desc[UR6][R12.64+0x10] ;  /* 0x000010060c187981 */ /* 0x000f22000c1e1b00 */
[----:B--2---:R-:W-:Y:S01]  /*0300*/  DFMA R22, R16, R22, R28 ;  /* 0x000000161016722b */ /* 0x004fe2000000001c */
[----:B------:R-:W-:-:S06]  /*0310*/  IMAD.WIDE.U32 R16, R32, 0x8, R26 ;  /* 0x0000000820107825 */ /* 0x000fcc00078e001a */
[----:B------:R-:W4:Y:S01]  /*0320*/  LDG.E.64 R16, desc[UR6][R16.64] ;  /* 0x0000000610107981 */ /* 0x000f22000c1e1b00 */
[--C-:B------:R-:W-:Y:S01]  /*0330*/  IMAD.WIDE.U32 R28, R31, 0x8, R26.reuse ;  /* 0x000000081f1c7825 */ /* 0x100fe200078e001a */
[----:B---3--:R-:W-:Y:S02]  /*0340*/  DFMA R18, R20, R18, R22 ;  /* 0x000000121412722b */ /* 0x008fe40000000016 */
[----:B------:R-:W2:Y:S01]  /*0350*/  LDG.E.64 R20, desc[UR6][R12.64+0x18] ;  /* 0x000018060c147981 */ /* 0x000ea2000c1e1b00 */
[----:B------:R-:W-:-:S03]  /*0360*/  IMAD.WIDE.U32 R36, R30, 0x8, R26 ;  /* 0x000000081e247825 */ /* 0x000fc600078e001a */
[----:B------:R-:W2:Y:S04]  /*0370*/  LDG.E.64 R22, desc[UR6][R28.64] ;  /* 0x000000061c167981 */ /* 0x000ea8000c1e1b00 */
[----:B------:R-:W3:Y:S01]  /*0380*/  LDG.E.64 R28, desc[UR6][R12.64+0x38] ;  /* 0x000038060c1c7981 */ /* 0x000ee2000c1e1b00 */
[----:B----4-:R-:W-:-:S03]  /*0390*/  DFMA R24, R16, R24, R18 ;  /* 0x000000181018722b */ /* 0x010fc60000000012 */
[----:B------:R-:W4:Y:S04]  /*03a0*/  LDG.E.64 R18, desc[UR6][R36.64] ;  /* 0x0000000624127981 */ /* 0x000f28000c1e1b00 */
[----:B------:R-:W4:Y:S01]  /*03b0*/  LDG.E.64 R16, desc[UR6][R12.64+0x20] ;  /* 0x000020060c107981 */ /* 0x000f22000c1e1b00 */
[----:B--2---:R-:W-:Y:S01]  /*03c0*/  DFMA R22, R22, R20, R24 ;  /* 0x000000141616722b */ /* 0x004fe20000000018 */
[----:B------:R-:W-:Y:S02]  /*03d0*/  IMAD.WIDE.U32 R20, R11, 0x8, R26 ;  /* 0x000000080b147825 */ /* 0x000fe400078e001a */
[----:B------:R-:W2:Y:S04]  /*03e0*/  LDG.E.64 R24, desc[UR6][R12.64+0x30] ;  /* 0x000030060c187981 */ /* 0x000ea8000c1e1b00 */
[----:B------:R-:W5:Y:S01]  /*03f0*/  LDG.E.64 R20, desc[UR6][R20.64] ;  /* 0x0000000614147981 */ /* 0x000f62000c1e1b00 */
[----:B----4-:R-:W-:-:S03]  /*0400*/  DFMA R16, R18, R16, R22 ;  /* 0x000000101210722b */ /* 0x010fc60000000016 */
[----:B------:R-:W5:Y:S01]  /*0410*/  LDG.E.64 R18, desc[UR6][R12.64+0x28] ;  /* 0x000028060c127981 */ /* 0x000f62000c1e1b00 */
[----:B------:R-:W-:-:S04]  /*0420*/  IMAD.WIDE.U32 R22, R10, 0x8, R26 ;  /* 0x000000080a167825 */ /* 0x000fc800078e001a */
[----:B------:R-:W-:Y:S02]  /*0430*/  IMAD.WIDE.U32 R26, R34, 0x8, R26 ;  /* 0x00000008221a7825 */ /* 0x000fe400078e001a */
[----:B------:R-:W2:Y:S04]  /*0440*/  LDG.E.64 R22, desc[UR6][R22.64] ;  /* 0x0000000616167981 */ /* 0x000ea8000c1e1b00 */
[----:B------:R-:W3:Y:S01]  /*0450*/  LDG.E.64 R26, desc[UR6][R26.64] ;  /* 0x000000061a1a7981 */ /* 0x000ee2000c1e1b00 */
[----:B------:R-:W-:-:S04]  /*0460*/  IADD3 R0, PT, PT, R0, 0x8, RZ ;  /* 0x0000000800007810 */ /* 0x000fc80007ffe0ff */
[----:B------:R-:W-:Y:S01]  /*0470*/  ISETP.NE.AND P1, PT, R0, RZ, PT ;  /* 0x000000ff0000720c */ /* 0x000fe20003f25270 */
[C---:B------:R-:W-:Y:S01]  /*0480*/  IMAD.WIDE.U32 R14, R9.reuse, 0x8, R14 ;  /* 0x00000008090e7825 */ /* 0x040fe200078e000e */
[----:B------:R-:W-:Y:S02]  /*0490*/  IADD3 R8, PT, PT, R8, 0x8, RZ ;  /* 0x0000000808087810 */ /* 0x000fe40007ffe0ff */
[C---:B------:R-:W-:Y:S01]  /*04a0*/  IADD3 R10, PT, PT, R9.reuse, R10, RZ ;  /* 0x0000000a090a7210 */ /* 0x040fe20007ffe0ff */
[C---:B------:R-:W-:Y:S01]  /*04b0*/  IMAD.IADD R34, R9.reuse, 0x1, R34 ;  /* 0x0000000109227824 */ /* 0x040fe200078e0222 */
[C---:B------:R-:W-:Y:S01]  /*04c0*/  IADD3 R11, PT, PT, R9.reuse, R11, RZ ;  /* 0x0000000b090b7210 */ /* 0x040fe20007ffe0ff */
[C---:B------:R-:W-:Y:S01]  /*04d0*/  IMAD.IADD R31, R9.reuse, 0x1, R31 ;  /* 0x00000001091f7824 */ /* 0x040fe200078e021f */
[C---:B------:R-:W-:Y:S02]  /*04e0*/  IADD3 R30, PT, PT, R9.reuse, R30, RZ ;  /* 0x0000001e091e7210 */ /* 0x040fe40007ffe0ff */
[----:B------:R-:W-:-:S02]  /*04f0*/  IADD3 R32, PT, PT, R9, R32, RZ ;  /* 0x0000002009207210 */ /* 0x000fc40007ffe0ff */
[----:B------:R-:W-:Y:S01]  /*0500*/  IADD3 R33, PT, PT, R9, R33, RZ ;  /* 0x0000002109217210 */ /* 0x000fe20007ffe0ff */
[----:B-----5:R-:W-:-:S08]  /*0510*/  DFMA R16, R20, R18, R16 ;  /* 0x000000121410722b */ /* 0x020fd00000000010 */
[----:B--2---:R-:W-:-:S08]  /*0520*/  DFMA R16, R22, R24, R16 ;  /* 0x000000181610722b */ /* 0x004fd00000000010 */
[----:B---3--:R-:W-:Y:S01]  /*0530*/  DFMA R28, R26, R28, R16 ;  /* 0x0000001c1a1c722b */ /* 0x008fe20000000010 */
[----:B------:R-:W-:Y:S10]  /*0540*/  @P1 BRA `(.L_x_1) ;  /* 0xfffffffc00481947 */ /* 0x000ff4000383ffff */
.L_x_0:
[----:B------:R-:W-:Y:S05]  /*0550*/  @!P0 BRA `(.L_x_2) ;  /* 0x0000000000e48947 */ /* 0x000fea0003800000 */
[----:B------:R-:W-:Y:S02]  /*0560*/  ISETP.GE.U32.AND P0, PT, R4, 0x4, PT ;  /* 0x000000040400780c */ /* 0x000fe40003f06070 */
[----:B------:R-:W-:-:S04]  /*0570*/  LOP3.LUT R0, R2, 0x3, RZ, 0xc0, !PT ;  /* 0x0000000302007812 */ /* 0x000fc800078ec0ff */
[----:B------:R-:W-:-:S07]  /*0580*/  ISETP.NE.AND P1, PT, R0, RZ, PT ;  /* 0x000000ff0000720c */ /* 0x000fce0003f25270 */
[----:B------:R-:W-:Y:S06]  /*0590*/  @!P0 BRA `(.L_x_3) ;  /* 0x0000000000648947 */ /* 0x000fec0003800000 */
[----:B------:R-:W1:Y:S01]  /*05a0*/  LDC.64 R22, c[0x0][0x380] ;  /* 0x0000e000ff167b82 */ /* 0x000e620000000a00 */
[----:B------:R-:W-:Y:S01]  /*05b0*/  IADD3 R11, PT, PT, R6, R7, RZ ;  /* 0x00000007060b7210 */ /* 0x000fe20007ffe0ff */
[----:B------:R-:W-:-:S06]  /*05c0*/  IMAD R9, R7, R2, R5 ;  /* 0x0000000207097224 */ /* 0x000fcc00078e0205 */
[----:B------:R-:W2:Y:S01]  /*05d0*/  LDC.64 R20, c[0x0][0x388] ;  /* 0x0000e200ff147b82 */ /* 0x000ea20000000a00 */
[----:B-1----:R-:W-:-:S04]  /*05e0*/  IMAD.WIDE.U32 R18, R9, 0x8, R22 ;  /* 0x0000000809127825 */ /* 0x002fc800078e0016 */
[----:B------:R-:W-:Y:S02]  /*05f0*/  IMAD.IADD R9, R9, 0x1, R2 ;  /* 0x0000000109097824 */ /* 0x000fe400078e0202 */
[----:B0-----:R-:W3:Y:S01]  /*0600*/  LDG.E.64 R18, desc[UR6][R18.64] ;  /* 0x0000000612127981 */ /* 0x001ee2000c1e1b00 */
[----:B--2---:R-:W-:-:S05]  /*0610*/  IMAD.WIDE R20, R11, 0x8, R20 ;  /* 0x000000080b147825 */ /* 0x004fca00078e0214 */
[----:B------:R-:W3:Y:S01]  /*0620*/  LDG.E.64 R10, desc[UR6][R20.64] ;  /* 0x00000006140a7981 */ /* 0x000ee2000c1e1b00 */
[C-C-:B------:R-:W-:Y:S01]  /*0630*/  IMAD.WIDE.U32 R16, R9.reuse, 0x8, R22.reuse ;  /* 0x0000000809107825 */ /* 0x140fe200078e0016 */
[-C--:B------:R-:W-:Y:S02]  /*0640*/  IADD3 R13, PT, PT, R9, R2.reuse, RZ ;  /* 0x00000002090d7210 */ /* 0x080fe40007ffe0ff */
[----:B------:R-:W2:Y:S04]  /*0650*/  LDG.E.64 R8, desc[UR6][R20.64+0x8] ;  /* 0x0000080614087981 */ /* 0x000ea8000c1e1b00 */
[----:B------:R-:W2:Y:S01]  /*0660*/  LDG.E.64 R16, desc[UR6][R16.64] ;  /* 0x0000000610107981 */ /* 0x000ea2000c1e1b00 */
[C---:B------:R-:W-:Y:S01]  /*0670*/  IMAD.WIDE.U32 R14, R13.reuse, 0x8, R22 ;  /* 0x000000080d0e7825 */ /* 0x040fe200078e0016 */
[----:B------:R-:W-:-:S02]  /*0680*/  IADD3 R25, PT, PT, R13, R2, RZ ;  /* 0x000000020d197210 */ /* 0x000fc40007ffe0ff */
[----:B------:R-:W4:Y:S04]  /*0690*/  LDG.E.64 R12, desc[UR6][R20.64+0x10] ;  /* 0x00001006140c7981 */ /* 0x000f28000c1e1b00 */
[----:B------:R-:W4:Y:S01]  /*06a0*/  LDG.E.64 R14, desc[UR6][R14.64] ;  /* 0x000000060e0e7981 */ /* 0x000f22000c1e1b00 */
[----:B------:R-:W-:-:S03]  /*06b0*/  IMAD.WIDE.U32 R24, R25, 0x8, R22 ;  /* 0x0000000819187825 */ /* 0x000fc600078e0016 */
[----:B------:R-:W5:Y:S04]  /*06c0*/  LDG.E.64 R22, desc[UR6][R20.64+0x18] ;  /* 0x0000180614167981 */ /* 0x000f68000c1e1b00 */
[----:B------:R-:W5:Y:S01]  /*06d0*/  LDG.E.64 R24, desc[UR6][R24.64] ;  /* 0x0000000618187981 */ /* 0x000f62000c1e1b00 */
[----:B------:R-:W-:Y:S01]  /*06e0*/  IADD3 R7, PT, PT, R7, 0x4, RZ ;  /* 0x0000000407077810 */ /* 0x000fe20007ffe0ff */
[----:B---3--:R-:W-:-:S08]  /*06f0*/  DFMA R10, R18, R10, R28 ;  /* 0x0000000a120a722b */ /* 0x008fd0000000001c */
[----:B--2---:R-:W-:-:S08]  /*0700*/  DFMA R8, R16, R8, R10 ;  /* 0x000000081008722b */ /* 0x004fd0000000000a */
[----:B----4-:R-:W-:-:S08]  /*0710*/  DFMA R8, R14, R12, R8 ;  /* 0x0000000c0e08722b */ /* 0x010fd00000000008 */
[----:B-----5:R-:W-:-:S11]  /*0720*/  DFMA R28, R24, R22, R8 ;  /* 0x00000016181c722b */ /* 0x020fd60000000008 */
.L_x_3:
[----:B------:R-:W-:Y:S05]  /*0730*/  @!P1 BRA `(.L_x_2) ;  /* 0x00000000006c9947 */ /* 0x000fea0003800000 */
[----:B------:R-:W1:Y:S01]  /*0740*/  LDC.64 R16, c[0x0][0x380] ;  /* 0x0000e000ff107b82 */ /* 0x000e620000000a00 */
[----:B------:R-:W-:Y:S02]  /*0750*/  ISETP.NE.AND P0, PT, R0, 0x1, PT ;  /* 0x000000010000780c */ /* 0x000fe40003f05270 */
[----:B------:R-:W-:-:S04]  /*0760*/  LOP3.LUT R0, R2, 0x1, RZ, 0xc0, !PT ;  /* 0x0000000102007812 */ /* 0x000fc800078ec0ff */
[----:B------:R-:W-:Y:S01]  /*0770*/  ISETP.NE.U32.AND P1, PT, R0, 0x1, PT ;  /* 0x000000010000780c */ /* 0x000fe20003f25070 */
[----:B------:R-:W2:Y:S06]  /*0780*/  LDC.64 R8, c[0x0][0x388] ;  /* 0x0000e200ff087b82 */ /* 0x000eac0000000a00 */
[----:B------:R-:W-:Y:S02]  /*0790*/  @P0 IMAD R21, R7, R2, R5 ;  /* 0x0000000207150224 */ /* 0x000fe400078e0205 */
[----:B------:R-:W3:Y:S01]  /*07a0*/  LDC.64 R14, c[0x0][0x380] ;  /* 0x0000e000ff0e7b82 */ /* 0x000ee20000000a00 */
[----:B------:R-:W-:-:S07]  /*07b0*/  @P0 IMAD.IADD R19, R6, 0x1, R7 ;  /* 0x0000000106130824 */ /* 0x000fce00078e0207 */
[----:B------:R-:W4:Y:S01]  /*07c0*/  LDC.64 R12, c[0x0][0x388] ;  /* 0x0000e200ff0c7b82 */ /* 0x000f220000000a00 */
[C---:B-1----:R-:W-:Y:S01]  /*07d0*/  @P0 IMAD.WIDE.U32 R10, R21.reuse, 0x8, R16 ;  /* 0x00000008150a0825 */ /* 0x042fe200078e0010 */
[----:B------:R-:W-:Y:S02]  /*07e0*/  @P0 IADD3 R21, PT, PT, R21, R2, RZ ;  /* 0x0000000215150210 */ /* 0x000fe40007ffe0ff */
[----:B------:R-:W-:-:S03]  /*07f0*/  @P0 IADD3 R7, PT, PT, R7, 0x2, RZ ;  /* 0x0000000207070810 */ /* 0x000fc60007ffe0ff */
[----:B0-----:R-:W5:Y:S01]  /*0800*/  @P0 LDG.E.64 R10, desc[UR6][R10.64] ;  /* 0x000000060a0a0981 */ /* 0x001f62000c1e1b00 */
[----:B--2---:R-:W-:-:S05]  /*0810*/  @P0 IMAD.WIDE R18, R19, 0x8, R8 ;  /* 0x0000000813120825 */ /* 0x004fca00078e0208 */
[----:B------:R-:W5:Y:S01]  /*0820*/  @P0 LDG.E.64 R8, desc[UR6][R18.64] ;  /* 0x0000000612080981 */ /* 0x000f62000c1e1b00 */
[----:B------:R-:W-:Y:S01]  /*0830*/  @P0 IMAD.WIDE.U32 R16, R21, 0x8, R16 ;  /* 0x0000000815100825 */ /* 0x000fe200078e0010 */
[----:B------:R-:W-:-:S03]  /*0840*/  @!P1 IADD3 R23, PT, PT, R6, R7, RZ ;  /* 0x0000000706179210 */ /* 0x000fc60007ffe0ff */
[----:B------:R-:W-:Y:S02]  /*0850*/  @!P1 IMAD R21, R7, R2, R5 ;  /* 0x0000000207159224 */ /* 0x000fe400078e0205 */
[----:B------:R-:W2:Y:S02]  /*0860*/  @P0 LDG.E.64 R6, desc[UR6][R18.64+0x8] ;  /* 0x0000080612060981 */ /* 0x000ea4000c1e1b00 */
[----:B---3--:R-:W-:Y:S02]  /*0870*/  @!P1 IMAD.WIDE.U32 R14, R21, 0x8, R14 ;  /* 0x00000008150e9825 */ /* 0x008fe400078e000e */
[----:B------:R-:W2:Y:S02]  /*0880*/  @P0 LDG.E.64 R16, desc[UR6][R16.64] ;  /* 0x0000000610100981 */ /* 0x000ea4000c1e1b00 */
[----:B----4-:R-:W-:Y:S02]  /*0890*/  @!P1 IMAD.WIDE R12, R23, 0x8, R12 ;  /* 0x00000008170c9825 */ /* 0x010fe400078e020c */
[----:B------:R-:W3:Y:S04]  /*08a0*/  @!P1 LDG.E.64 R14, desc[UR6][R14.64] ;  /* 0x000000060e0e9981 */ /* 0x000ee8000c1e1b00 */
[----:B------:R-:W3:Y:S01]  /*08b0*/  @!P1 LDG.E.64 R12, desc[UR6][R12.64] ;  /* 0x000000060c0c9981 */ /* 0x000ee2000c1e1b00 */
[----:B-----5:R-:W-:-:S08]  /*08c0*/  @P0 DFMA R8, R10, R8, R28 ;  /* 0x000000080a08022b */ /* 0x020fd0000000001c */
[----:B--2---:R-:W-:-:S08]  /*08d0*/  @P0 DFMA R28, R16, R6, R8 ;  /* 0x00000006101c022b */ /* 0x004fd00000000008 */
[----:B---3--:R-:W-:-:S11]  /*08e0*/  @!P1 DFMA R28, R14, R12, R28 ;  /* 0x0000000c0e1c922b */ /* 0x008fd6000000001c */
.L_x_2:
[----:B------:R-:W1:Y:S01]  /*08f0*/  LDC.64 R6, c[0x0][0x390] ;  /* 0x0000e400ff067b82 */ /* 0x000e620000000a00 */
[----:B------:R-:W-:-:S04]  /*0900*/  IMAD R3, R5, R2, R3 ;  /* 0x0000000205037224 */ /* 0x000fc800078e0203 */
[----:B-1----:R-:W-:-:S05]  /*0910*/  IMAD.WIDE R2, R3, 0x8, R6 ;  /* 0x0000000803027825 */ /* 0x002fca00078e0206 */
[----:B0-----:R-:W-:Y:S01]  /*0920*/  STG.E.64 desc[UR6][R2.64], R28 ;  /* 0x0000001c02007986 */ /* 0x001fe2000c101b06 */
[----:B------:R-:W-:Y:S05]  /*0930*/  EXIT ;  /* 0x000000000000794d */ /* 0x000fea0003800000 */
.L_x_4:
[----:B------:R-:W-:-:S00]  /*0940*/  BRA `(.L_x_4) ;  /* 0xfffffffc00fc7947 */ /* 0x000fc0000383ffff */
[----:B------:R-:W-:-:S00]  /*0950*/  NOP ;  /* 0x0000000000007918 */ /* 0x000fc00000000000 */
        /* <DEDUP_REMOVED lines=10> */
.L_x_5:


//--------------------- .nv.shared.reserved.0     --------------------------
	.section	.nv.shared.reserved.0,"aw",@nobits
	.weak		__nv_reservedSMEM_offset_0_alias
	.size		__nv_reservedSMEM_offset_0_alias, 0, 64
	.other		__nv_reservedSMEM_offset_0_alias,@"STO_CUDA_RESERVED_SHARED STV_DEFAULT"
__nv_reservedSMEM_offset_0_alias:
	.zero		0
	.zero		64


//--------------------- .nv.constant0._Z4mmulPKdS0_Pdi --------------------------
	.section	.nv.constant0._Z4mmulPKdS0_Pdi,"a",@progbits
	.sectionflags	@""
	.align	4
.nv.constant0._Z4mmulPKdS0_Pdi:
	.zero		924


//--------------------- SYMBOLS --------------------------

	.type		.nv.reservedSmem.offset0,@object
	.size		.nv.reservedSmem.offset0,0x4
